	.headerflags	@"EF_CUDA_TEXMODE_UNIFIED EF_CUDA_64BIT_ADDRESS EF_CUDA_ACCELERATORS EF_CUDA_SM90 EF_CUDA_VIRTUAL_SM(EF_CUDA_SM90)"
	.elftype	@"ET_EXEC"


//--------------------- .nv.info                  --------------------------
	.section	.nv.info,"",@"SHT_CUDA_INFO"
	.align	4


	//----- nvinfo : EIATTR_REGCOUNT
	.align		4
        /*0000*/ 	.byte	0x04, 0x2f
        /*0002*/ 	.short	(.L_3 - .L_2)
	.align		4
.L_2:
        /*0004*/ 	.word	index@(triton_poi_fused__native_batch_norm_legit_no_training_add_relu_29)
        /*0008*/ 	.word	0x00000022


	//----- nvinfo : EIATTR_MIN_STACK_SIZE
	.align		4
.L_3:
        /*000c*/ 	.byte	0x04, 0x12
        /*000e*/ 	.short	(.L_5 - .L_4)
	.align		4
.L_4:
        /*0010*/ 	.word	index@(triton_poi_fused__native_batch_norm_legit_no_training_add_relu_29)
        /*0014*/ 	.word	0x00000000


	//----- nvinfo : EIATTR_FRAME_SIZE
	.align		4
.L_5:
        /*0018*/ 	.byte	0x04, 0x11
        /*001a*/ 	.short	(.L_7 - .L_6)
	.align		4
.L_6:
        /*001c*/ 	.word	index@(triton_poi_fused__native_batch_norm_legit_no_training_add_relu_29)
        /*0020*/ 	.word	0x00000000


	//----- nvinfo : EIATTR_MIN_STACK_SIZE
	.align		4
.L_7:
        /*0024*/ 	.byte	0x04, 0x12
        /*0026*/ 	.short	(.L_9 - .L_8)
	.align		4
.L_8:
        /*0028*/ 	.word	index@(triton_poi_fused__native_batch_norm_legit_no_training_add_relu_29)
        /*002c*/ 	.word	0x00000000
.L_9:


//--------------------- .nv.info.triton_poi_fused__native_batch_norm_legit_no_training_add_relu_29 --------------------------
	.section	.nv.info.triton_poi_fused__native_batch_norm_legit_no_training_add_relu_29,"",@"SHT_CUDA_INFO"
	.sectionflags	@""
	.align	4


	//----- nvinfo : EIATTR_CUDA_API_VERSION
	.align		4
        /*0000*/ 	.byte	0x04, 0x37
        /*0002*/ 	.short	(.L_11 - .L_10)
.L_10:
        /*0004*/ 	.word	0x0000007c


	//----- nvinfo : EIATTR_KPARAM_INFO
	.align		4
.L_11:
        /*0008*/ 	.byte	0x04, 0x17
        /*000a*/ 	.short	(.L_13 - .L_12)
.L_12:
        /*000c*/ 	.word	0x00000000
        /*0010*/ 	.short	0x0009
        /*0012*/ 	.short	0x0044
        /*0014*/ 	.byte	0x00, 0xf0, 0x11, 0x00


	//----- nvinfo : EIATTR_KPARAM_INFO
	.align		4
.L_13:
        /*0018*/ 	.byte	0x04, 0x17
        /*001a*/ 	.short	(.L_15 - .L_14)
.L_14:
        /*001c*/ 	.word	0x00000000
        /*0020*/ 	.short	0x0008
        /*0022*/ 	.short	0x0040
        /*0024*/ 	.byte	0x00, 0xf0, 0x11, 0x00


	//----- nvinfo : EIATTR_KPARAM_INFO
	.align		4
.L_15:
        /*0028*/ 	.byte	0x04, 0x17
        /*002a*/ 	.short	(.L_17 - .L_16)
.L_16:
        /*002c*/ 	.word	0x00000000
        /*0030*/ 	.short	0x0007
        /*0032*/ 	.short	0x0038
        /*0034*/ 	.byte	0x00, 0xf4, 0x21, 0x00


	//----- nvinfo : EIATTR_KPARAM_INFO
	.align		4
.L_17:
        /*0038*/ 	.byte	0x04, 0x17
        /*003a*/ 	.short	(.L_19 - .L_18)
.L_18:
        /*003c*/ 	.word	0x00000000
        /*0040*/ 	.short	0x0006
        /*0042*/ 	.short	0x0030
        /*0044*/ 	.byte	0x00, 0xf4, 0x21, 0x00


	//----- nvinfo : EIATTR_KPARAM_INFO
	.align		4
.L_19:
        /*0048*/ 	.byte	0x04, 0x17
        /*004a*/ 	.short	(.L_21 - .L_20)
.L_20:
        /*004c*/ 	.word	0x00000000
        /*0050*/ 	.short	0x0005
        /*0052*/ 	.short	0x0028
        /*0054*/ 	.byte	0x00, 0xf4, 0x21, 0x00


	//----- nvinfo : EIATTR_KPARAM_INFO
	.align		4
.L_21:
        /*0058*/ 	.byte	0x04, 0x17
        /*005a*/ 	.short	(.L_23 - .L_22)
.L_22:
        /*005c*/ 	.word	0x00000000
        /*0060*/ 	.short	0x0004
        /*0062*/ 	.short	0x0020
        /*0064*/ 	.byte	0x00, 0xf4, 0x21, 0x00


	//----- nvinfo : EIATTR_KPARAM_INFO
	.align		4
.L_23:
        /*0068*/ 	.byte	0x04, 0x17
        /*006a*/ 	.short	(.L_25 - .L_24)
.L_24:
        /*006c*/ 	.word	0x00000000
        /*0070*/ 	.short	0x0003
        /*0072*/ 	.short	0x0018
        /*0074*/ 	.byte	0x00, 0xf4, 0x21, 0x00


	//----- nvinfo : EIATTR_KPARAM_INFO
	.align		4
.L_25:
        /*0078*/ 	.byte	0x04, 0x17
        /*007a*/ 	.short	(.L_27 - .L_26)
.L_26:
        /*007c*/ 	.word	0x00000000
        /*0080*/ 	.short	0x0002
        /*0082*/ 	.short	0x0010
        /*0084*/ 	.byte	0x00, 0xf4, 0x21, 0x00


	//----- nvinfo : EIATTR_KPARAM_INFO
	.align		4
.L_27:
        /*0088*/ 	.byte	0x04, 0x17
        /*008a*/ 	.short	(.L_29 - .L_28)
.L_28:
        /*008c*/ 	.word	0x00000000
        /*0090*/ 	.short	0x0001
        /*0092*/ 	.short	0x0008
        /*0094*/ 	.byte	0x00, 0xf4, 0x21, 0x00


	//----- nvinfo : EIATTR_KPARAM_INFO
	.align		4
.L_29:
        /*0098*/ 	.byte	0x04, 0x17
        /*009a*/ 	.short	(.L_31 - .L_30)
.L_30:
        /*009c*/ 	.word	0x00000000
        /*00a0*/ 	.short	0x0000
        /*00a2*/ 	.short	0x0000
        /*00a4*/ 	.byte	0x00, 0xf4, 0x21, 0x00


	//----- nvinfo : EIATTR_SPARSE_MMA_MASK
	.align		4
.L_31:
        /*00a8*/ 	.byte	0x03, 0x50
        /*00aa*/ 	.short	0x0000


	//----- nvinfo : EIATTR_MAXREG_COUNT
	.align		4
        /*00ac*/ 	.byte	0x03, 0x1b
        /*00ae*/ 	.short	0x00ff


	//----- nvinfo : EIATTR_EXIT_INSTR_OFFSETS
	.align		4
        /*00b0*/ 	.byte	0x04, 0x1c
        /*00b2*/ 	.short	(.L_33 - .L_32)


	//   ....[0]....
.L_32:
        /*00b4*/ 	.word	0x000011b0


	//   ....[1]....
        /*00b8*/ 	.word	0x000011f0


	//----- nvinfo : EIATTR_REQNTID
	.align		4
.L_33:
        /*00bc*/ 	.byte	0x04, 0x10
        /*00be*/ 	.short	(.L_35 - .L_34)
.L_34:
        /*00c0*/ 	.word	0x00000080
        /*00c4*/ 	.word	0x00000001
        /*00c8*/ 	.word	0x00000001


	//----- nvinfo : EIATTR_CBANK_PARAM_SIZE
	.align		4
.L_35:
        /*00cc*/ 	.byte	0x03, 0x19
        /*00ce*/ 	.short	0x0048


	//----- nvinfo : EIATTR_PARAM_CBANK
	.align		4
        /*00d0*/ 	.byte	0x04, 0x0a
        /*00d2*/ 	.short	(.L_37 - .L_36)
	.align		4
.L_36:
        /*00d4*/ 	.word	index@(.nv.constant0.triton_poi_fused__native_batch_norm_legit_no_training_add_relu_29)
        /*00d8*/ 	.short	0x0210
        /*00da*/ 	.short	0x0048


	//----- nvinfo : EIATTR_SW_WAR
	.align		4
.L_37:
        /*00dc*/ 	.byte	0x04, 0x36
        /*00de*/ 	.short	(.L_39 - .L_38)
.L_38:
        /*00e0*/ 	.word	0x00000008
.L_39:


//--------------------- .nv.callgraph             --------------------------
	.section	.nv.callgraph,"",@"SHT_CUDA_CALLGRAPH"
	.align	4
	.sectionentsize	8
	.align		4
        /*0000*/ 	.word	0x00000000
	.align		4
        /*0004*/ 	.word	0xffffffff
	.align		4
        /*0008*/ 	.word	0x00000000
	.align		4
        /*000c*/ 	.word	0xfffffffe
	.align		4
        /*0010*/ 	.word	0x00000000
	.align		4
        /*0014*/ 	.word	0xfffffffd
	.align		4
        /*0018*/ 	.word	0x00000000
	.align		4
        /*001c*/ 	.word	0xfffffffc


//--------------------- .nv.constant4             --------------------------
	.section	.nv.constant4,"a",@progbits
	.align	8
	.align		8
.nv.constant4:
        /*0000*/ 	.dword	_$_str
	.align		8
        /*0008*/ 	.dword	_$_str_$_2


//--------------------- .text.triton_poi_fused__native_batch_norm_legit_no_training_add_relu_29 --------------------------
	.section	.text.triton_poi_fused__native_batch_norm_legit_no_training_add_relu_29,"ax",@progbits
	.sectionflags	@"SHF_BARRIERS=1"
	.align	128
        .global         triton_poi_fused__native_batch_norm_legit_no_training_add_relu_29
        .type           triton_poi_fused__native_batch_norm_legit_no_training_add_relu_29,@function
        .size           triton_poi_fused__native_batch_norm_legit_no_training_add_relu_29,(.L_x_1 - triton_poi_fused__native_batch_norm_legit_no_training_add_relu_29)
        .other          triton_poi_fused__native_batch_norm_legit_no_training_add_relu_29,@"STO_CUDA_ENTRY STV_DEFAULT"
triton_poi_fused__native_batch_norm_legit_no_training_add_relu_29:
.text.triton_poi_fused__native_batch_norm_legit_no_training_add_relu_29:
[----:B------:R-:W0:Y:S01]  /*0000*/  LDC R1, c[0x0][0x28] ;  /* 0x00000a00ff017b82 */ /* 0x000e220000000800 */
[----:B------:R-:W1:Y:S07]  /*0010*/  S2R R25, SR_CTAID.Y ;  /* 0x0000000000197919 */ /* 0x000e6e0000002600 */
[----:B------:R-:W2:Y:S01]  /*0020*/  LDC.64 R18, c[0x0][0x210] ;  /* 0x00008400ff127b82 */ /* 0x000ea20000000a00 */
[----:B------:R-:W3:Y:S01]  /*0030*/  S2R R23, SR_TID.X ;  /* 0x0000000000177919 */ /* 0x000ee20000002100 */
[----:B------:R-:W4:Y:S06]  /*0040*/  S2R R22, SR_CTAID.X ;  /* 0x0000000000167919 */ /* 0x000f2c0000002500 */
[----:B------:R-:W5:Y:S08]  /*0050*/  LDC.64 R16, c[0x0][0x218] ;  /* 0x00008600ff107b82 */ /* 0x000f700000000a00 */
[----:B------:R-:W2:Y:S01]  /*0060*/  LDC.64 R20, c[0x0][0x220] ;  /* 0x00008800ff147b82 */ /* 0x000ea20000000a00 */
[----:B------:R-:W-:-:S02]  /*0070*/  CS2R R12, SRZ ;  /* 0x00000000000c7805 */ /* 0x000fc4000001ff00 */
[----:B------:R-:W-:Y:S01]  /*0080*/  CS2R R14, SRZ ;  /* 0x00000000000e7805 */ /* 0x000fe2000001ff00 */
[----:B------:R-:W-:-:S04]  /*0090*/  ULDC.64 UR6, c[0x0][0x208] ;  /* 0x0000820000067ab9 */ /* 0x000fc80000000a00 */
[----:B------:R-:W2:Y:S01]  /*00a0*/  S2UR UR5, SR_CgaCtaId ;  /* 0x00000000000579c3 */ /* 0x000ea20000008800 */
[----:B-1----:R-:W-:Y:S01]  /*00b0*/  IMAD.SHL.U32 R25, R25, 0x40, RZ ;  /* 0x0000004019197824 */ /* 0x002fe200078e00ff */
[----:B------:R-:W-:-:S06]  /*00c0*/  UMOV UR4, 0x400 ;  /* 0x0000040000047882 */ /* 0x000fcc0000000000 */
[----:B------:R-:W1:Y:S01]  /*00d0*/  LDC.64 R30, c[0x0][0x238] ;  /* 0x00008e00ff1e7b82 */ /* 0x000e620000000a00 */
[C---:B---3--:R-:W-:Y:S01]  /*00e0*/  IMAD.SHL.U32 R3, R23.reuse, 0x4, RZ ;  /* 0x0000000417037824 */ /* 0x048fe200078e00ff */
[----:B------:R-:W-:Y:S02]  /*00f0*/  LOP3.LUT R0, R23, 0x10, RZ, 0xc0, !PT ;  /* 0x0000001017007812 */ /* 0x000fe400078ec0ff */
[----:B------:R-:W-:Y:S01]  /*0100*/  SHF.R.U32.HI R26, RZ, 0x2, R23 ;  /* 0x00000002ff1a7819 */ /* 0x000fe20000011617 */
[----:B----4-:R-:W-:Y:S01]  /*0110*/  IMAD.SHL.U32 R22, R22, 0x10, RZ ;  /* 0x0000001016167824 */ /* 0x010fe200078e00ff */
[----:B------:R-:W-:Y:S02]  /*0120*/  LOP3.LUT R24, R25, 0x3c, R3, 0xf8, !PT ;  /* 0x0000003c19187812 */ /* 0x000fe400078ef803 */
[----:B------:R-:W-:Y:S02]  /*0130*/  LOP3.LUT R2, R0, 0x40, R23, 0xf8, !PT ;  /* 0x0000004000027812 */ /* 0x000fe400078ef817 */
[----:B------:R-:W-:-:S02]  /*0140*/  SHF.R.S32.HI R5, RZ, 0x1f, R24 ;  /* 0x0000001fff057819 */ /* 0x000fc40000011418 */
[----:B------:R-:W-:Y:S02]  /*0150*/  LOP3.LUT R2, R2, 0x20, R23, 0xf8, !PT ;  /* 0x0000002002027812 */ /* 0x000fe400078ef817 */
[----:B------:R-:W-:Y:S02]  /*0160*/  LEA.HI R5, R5, R24, RZ, 0x6 ;  /* 0x0000001805057211 */ /* 0x000fe400078f30ff */
[----:B------:R-:W-:Y:S02]  /*0170*/  ISETP.GE.AND P0, PT, R24, 0x100, PT ;  /* 0x000001001800780c */ /* 0x000fe40003f06270 */
[C---:B------:R-:W-:Y:S01]  /*0180*/  LOP3.LUT R7, R5.reuse, 0xffffffc0, RZ, 0xc0, !PT ;  /* 0xffffffc005077812 */ /* 0x040fe200078ec0ff */
[----:B------:R-:W-:Y:S01]  /*0190*/  IMAD.SHL.U32 R6, R5, 0x10, RZ ;  /* 0x0000001005067824 */ /* 0x000fe200078e00ff */
[----:B------:R-:W-:Y:S02]  /*01a0*/  LOP3.LUT R8, R23, 0x20, RZ, 0xc0, !PT ;  /* 0x0000002017087812 */ /* 0x000fe400078ec0ff */
[----:B------:R-:W-:-:S02]  /*01b0*/  CS2R R4, SRZ ;  /* 0x0000000000047805 */ /* 0x000fc4000001ff00 */
[----:B------:R-:W-:Y:S01]  /*01c0*/  SGXT.U32 R26, R26, 0x2 ;  /* 0x000000021a1a781a */ /* 0x000fe20000000000 */
[----:B------:R-:W-:Y:S01]  /*01d0*/  IMAD.IADD R24, R24, 0x1, -R7 ;  /* 0x0000000118187824 */ /* 0x000fe200078e0a07 */
[----:B------:R-:W-:Y:S02]  /*01e0*/  SHF.R.U32.HI R7, RZ, 0x4, R2 ;  /* 0x00000004ff077819 */ /* 0x000fe40000011602 */
[----:B------:R-:W-:Y:S02]  /*01f0*/  LOP3.LUT R9, R6, 0xfffffc00, RZ, 0xc0, !PT ;  /* 0xfffffc0006097812 */ /* 0x000fe400078ec0ff */
[----:B------:R-:W-:Y:S01]  /*0200*/  SHF.R.U32.HI R8, RZ, 0x2, R8 ;  /* 0x00000002ff087819 */ /* 0x000fe20000011608 */
[----:B------:R-:W-:Y:S01]  /*0210*/  IMAD.IADD R10, R22, 0x1, R7 ;  /* 0x00000001160a7824 */ /* 0x000fe200078e0207 */
[----:B------:R-:W-:Y:S01]  /*0220*/  CS2R R6, SRZ ;  /* 0x0000000000067805 */ /* 0x000fe2000001ff00 */
[----:B------:R-:W-:-:S03]  /*0230*/  IMAD.IADD R9, R24, 0x1, R9 ;  /* 0x0000000118097824 */ /* 0x000fc600078e0209 */
[C---:B------:R-:W-:Y:S01]  /*0240*/  ISETP.LT.AND P2, PT, R10.reuse, 0x10, !P0 ;  /* 0x000000100a00780c */ /* 0x040fe20004741270 */
[C---:B------:R-:W-:Y:S01]  /*0250*/  IMAD R2, R10.reuse, 0x40, R9 ;  /* 0x000000400a027824 */ /* 0x040fe200078e0209 */
[----:B------:R-:W-:Y:S01]  /*0260*/  SHF.R.U32.HI R9, RZ, 0x2, R0 ;  /* 0x00000002ff097819 */ /* 0x000fe20000011600 */
[----:B------:R-:W-:Y:S02]  /*0270*/  VIADD R10, R10, 0x8 ;  /* 0x000000080a0a7836 */ /* 0x000fe40000000000 */
[C---:B------:R-:W-:Y:S01]  /*0280*/  VIADD R0, R2.reuse, 0x200 ;  /* 0x0000020002007836 */ /* 0x040fe20000000000 */
[----:B------:R-:W-:Y:S01]  /*0290*/  LOP3.LUT R26, R8, R9, R26, 0xfe, !PT ;  /* 0x00000009081a7212 */ /* 0x000fe200078efe1a */
[----:B--2---:R-:W-:Y:S01]  /*02a0*/  IMAD.WIDE R28, R2, 0x4, R18 ;  /* 0x00000004021c7825 */ /* 0x004fe200078e0212 */
[----:B------:R-:W-:Y:S02]  /*02b0*/  ISETP.LT.AND P1, PT, R10, 0x10, !P0 ;  /* 0x000000100a00780c */ /* 0x000fe40004721270 */
[----:B------:R-:W-:-:S02]  /*02c0*/  CS2R R8, SRZ ;  /* 0x0000000000087805 */ /* 0x000fc4000001ff00 */
[----:B------:R-:W-:Y:S01]  /*02d0*/  CS2R R10, SRZ ;  /* 0x00000000000a7805 */ /* 0x000fe2000001ff00 */
[----:B-----5:R-:W-:Y:S01]  /*02e0*/  IMAD.WIDE R16, R24, 0x4, R16 ;  /* 0x0000000418107825 */ /* 0x020fe200078e0210 */
[----:B------:R-:W2:Y:S03]  /*02f0*/  @P2 LDG.E.EL.128 R4, desc[UR6][R28.64] ;  /* 0x000000061c042981 */ /* 0x000ea6000c2e1d00 */
[----:B------:R-:W-:Y:S01]  /*0300*/  IMAD.WIDE R18, R0, 0x4, R18 ;  /* 0x0000000400127825 */ /* 0x000fe200078e0212 */
[----:B------:R3:W2:Y:S03]  /*0310*/  @!P0 LDG.E.EL.128 R12, desc[UR6][R16.64] ;  /* 0x00000006100c8981 */ /* 0x0006a6000c2e1d00 */
[----:B0-----:R-:W-:Y:S01]  /*0320*/  IMAD.WIDE R20, R24, 0x4, R20 ;  /* 0x0000000418147825 */ /* 0x001fe200078e0214 */
[----:B------:R0:W4:Y:S01]  /*0330*/  @P1 LDG.E.EL.128 R8, desc[UR6][R18.64] ;  /* 0x0000000612081981 */ /* 0x000122000c2e1d00 */
[----:B---3--:R-:W-:-:S02]  /*0340*/  CS2R R16, SRZ ;  /* 0x0000000000107805 */ /* 0x008fc4000001ff00 */
[----:B0-----:R-:W-:-:S06]  /*0350*/  CS2R R18, SRZ ;  /* 0x0000000000127805 */ /* 0x001fcc000001ff00 */
[----:B------:R-:W3:Y:S01]  /*0360*/  @!P0 LDG.E.EL.128 R16, desc[UR6][R20.64] ;  /* 0x0000000614108981 */ /* 0x000ee2000c2e1d00 */
[----:B------:R-:W-:Y:S01]  /*0370*/  LOP3.LUT R3, R22, 0xc, R3, 0xf8, !PT ;  /* 0x0000000c16037812 */ /* 0x000fe200078ef803 */
[----:B---3--:R-:W-:Y:S01]  /*0380*/  FADD R28, R17, 9.9999997473787516356e-06 ;  /* 0x3727c5ac111c7421 */ /* 0x008fe20000000000 */
[----:B------:R-:W-:-:S05]  /*0390*/  FADD R29, R16, 9.9999997473787516356e-06 ;  /* 0x3727c5ac101d7421 */ /* 0x000fca0000000000 */
[----:B------:R-:W0:Y:S01]  /*03a0*/  MUFU.SQRT R28, R28 ;  /* 0x0000001c001c7308 */ /* 0x000e220000002000 */
[----:B------:R-:W-:Y:S01]  /*03b0*/  FADD R18, R18, 9.9999997473787516356e-06 ;  /* 0x3727c5ac12127421 */ /* 0x000fe20000000000 */
[----:B------:R-:W-:-:S06]  /*03c0*/  LOP3.LUT R16, R23, 0x40, RZ, 0xc0, !PT ;  /* 0x0000004017107812 */ /* 0x000fcc00078ec0ff */
[----:B------:R-:W3:Y:S01]  /*03d0*/  MUFU.SQRT R29, R29 ;  /* 0x0000001d001d7308 */ /* 0x000ee20000002000 */
[----:B------:R-:W-:Y:S02]  /*03e0*/  SHF.R.U32.HI R16, RZ, 0x2, R16 ;  /* 0x00000002ff107819 */ /* 0x000fe40000011610 */
[----:B0-----:R-:W-:-:S05]  /*03f0*/  FSETP.GT.AND P6, PT, R28, 8.50705917302346158658e+37, PT ;  /* 0x7e8000001c00780b */ /* 0x001fca0003fc4000 */
[----:B------:R-:W0:Y:S01]  /*0400*/  MUFU.SQRT R23, R18 ;  /* 0x0000001200177308 */ /* 0x000e220000002000 */
[----:B------:R-:W-:Y:S02]  /*0410*/  FSETP.GEU.AND P3, PT, R28, 1.175494350822287508e-38, PT ;  /* 0x008000001c00780b */ /* 0x000fe40003f6e000 */
[----:B------:R-:W-:Y:S01]  /*0420*/  LOP3.LUT R17, R25, R26, R16, 0xfe, !PT ;  /* 0x0000001a19117212 */ /* 0x000fe200078efe10 */
[----:B------:R-:W-:Y:S01]  /*0430*/  IMAD.MOV.U32 R16, RZ, RZ, 0x3e800000 ;  /* 0x3e800000ff107424 */ /* 0x000fe200078e00ff */
[----:B------:R-:W5:Y:S01]  /*0440*/  LDC.64 R26, c[0x0][0x228] ;  /* 0x00008a00ff1a7b82 */ /* 0x000f620000000a00 */
[----:B---3--:R-:W-:-:S03]  /*0450*/  FSETP.GT.AND P4, PT, R29, 8.50705917302346158658e+37, PT ;  /* 0x7e8000001d00780b */ /* 0x008fc60003f84000 */
[----:B------:R-:W-:Y:S01]  /*0460*/  FSEL R20, R16, 1, P6 ;  /* 0x3f80000010147808 */ /* 0x000fe20003000000 */
[----:B------:R-:W-:Y:S01]  /*0470*/  @P6 FMUL R28, R28, 0.25 ;  /* 0x3e8000001c1c6820 */ /* 0x000fe20000400000 */
[----:B------:R-:W-:Y:S02]  /*0480*/  FSETP.GEU.AND P5, PT, R29, 1.175494350822287508e-38, PT ;  /* 0x008000001d00780b */ /* 0x000fe40003fae000 */
[C---:B0-----:R-:W-:Y:S01]  /*0490*/  FSETP.GT.AND P6, PT, R23.reuse, 8.50705917302346158658e+37, PT ;  /* 0x7e8000001700780b */ /* 0x041fe20003fc4000 */
[----:B------:R-:W-:Y:S01]  /*04a0*/  @!P3 FMUL R28, R28, 16777216 ;  /* 0x4b8000001c1cb820 */ /* 0x000fe20000400000 */
[----:B------:R-:W-:Y:S01]  /*04b0*/  @!P3 FMUL R20, R20, 16777216 ;  /* 0x4b8000001414b820 */ /* 0x000fe20000400000 */
[----:B------:R-:W-:-:S03]  /*04c0*/  FSETP.GEU.AND P3, PT, R23, 1.175494350822287508e-38, PT ;  /* 0x008000001700780b */ /* 0x000fc60003f6e000 */
[----:B------:R-:W-:Y:S01]  /*04d0*/  @P4 FMUL R29, R29, 0.25 ;  /* 0x3e8000001d1d4820 */ /* 0x000fe20000400000 */
[----:B------:R-:W0:Y:S04]  /*04e0*/  MUFU.RCP R21, R28 ;  /* 0x0000001c00157308 */ /* 0x000e280000001000 */
[----:B------:R-:W-:Y:S02]  /*04f0*/  @!P5 FMUL R29, R29, 16777216 ;  /* 0x4b8000001d1dd820 */ /* 0x000fe40000400000 */
[----:B------:R-:W-:Y:S01]  /*0500*/  @P6 FMUL R23, R23, 0.25 ;  /* 0x3e80000017176820 */ /* 0x000fe20000400000 */
[C---:B--2---:R-:W-:Y:S01]  /*0510*/  FADD R4, -R12.reuse, R4 ;  /* 0x000000040c047221 */ /* 0x044fe20000000100 */
[----:B------:R2:W-:Y:S02]  /*0520*/  MUFU.RCP R18, R29 ;  /* 0x0000001d00127308 */ /* 0x0005e40000001000 */
[----:B------:R-:W-:Y:S01]  /*0530*/  @!P3 FMUL R23, R23, 16777216 ;  /* 0x4b8000001717b820 */ /* 0x000fe20000400000 */
[----:B----4-:R-:W-:Y:S01]  /*0540*/  FADD R8, -R12, R8 ;  /* 0x000000080c087221 */ /* 0x010fe20000000100 */
[----:B------:R-:W-:-:S04]  /*0550*/  FADD R12, -R13, R9 ;  /* 0x000000090d0c7221 */ /* 0x000fc80000000100 */
[----:B------:R-:W3:Y:S01]  /*0560*/  MUFU.RCP R9, R23 ;  /* 0x0000001700097308 */ /* 0x000ee20000001000 */
[----:B--2---:R-:W2:Y:S01]  /*0570*/  LDC.64 R28, c[0x0][0x230] ;  /* 0x00008c00ff1c7b82 */ /* 0x004ea20000000a00 */
[----:B------:R-:W-:Y:S01]  /*0580*/  FADD R22, -R13, R5 ;  /* 0x000000050d167221 */ /* 0x000fe20000000100 */
[----:B------:R-:W-:Y:S01]  /*0590*/  FADD R5, -R14, R6 ;  /* 0x000000060e057221 */ /* 0x000fe20000000100 */
[----:B------:R-:W-:Y:S01]  /*05a0*/  FSEL R6, R16, 1, P6 ;  /* 0x3f80000010067808 */ /* 0x000fe20003000000 */
[----:B0-----:R-:W-:-:S04]  /*05b0*/  FMUL R21, R21, R20 ;  /* 0x0000001415157220 */ /* 0x001fc80000400000 */
[----:B------:R-:W-:Y:S01]  /*05c0*/  @!P3 FMUL R6, R6, 16777216 ;  /* 0x4b8000000606b820 */ /* 0x000fe20000400000 */
[----:B------:R-:W-:Y:S01]  /*05d0*/  FMUL R12, R21, R12 ;  /* 0x0000000c150c7220 */ /* 0x000fe20000400000 */
[----:B-----5:R-:W-:-:S04]  /*05e0*/  IMAD.WIDE R26, R24, 0x4, R26 ;  /* 0x00000004181a7825 */ /* 0x020fc800078e021a */
[----:B---3--:R-:W-:Y:S01]  /*05f0*/  FMUL R9, R9, R6 ;  /* 0x0000000609097220 */ /* 0x008fe20000400000 */
[----:B------:R-:W-:Y:S01]  /*0600*/  FMUL R6, R21, R22 ;  /* 0x0000001615067220 */ /* 0x000fe20000400000 */
[----:B------:R-:W-:Y:S02]  /*0610*/  CS2R R20, SRZ ;  /* 0x0000000000147805 */ /* 0x000fe4000001ff00 */
[----:B------:R-:W-:-:S06]  /*0620*/  CS2R R22, SRZ ;  /* 0x0000000000167805 */ /* 0x000fcc000001ff00 */
[----:B------:R0:W3:Y:S01]  /*0630*/  @!P0 LDG.E.EL.128 R20, desc[UR6][R26.64] ;  /* 0x000000061a148981 */ /* 0x0000e2000c2e1d00 */
[----:B--2---:R-:W-:Y:S01]  /*0640*/  IMAD.WIDE R28, R24, 0x4, R28 ;  /* 0x00000004181c7825 */ /* 0x004fe200078e021c */
[----:B------:R-:W-:Y:S02]  /*0650*/  CS2R R24, SRZ ;  /* 0x0000000000187805 */ /* 0x000fe4000001ff00 */
[----:B0-----:R-:W-:-:S06]  /*0660*/  CS2R R26, SRZ ;  /* 0x00000000001a7805 */ /* 0x001fcc000001ff00 */
[----:B------:R0:W3:Y:S01]  /*0670*/  @!P0 LDG.E.EL.128 R24, desc[UR6][R28.64] ;  /* 0x000000061c188981 */ /* 0x0000e2000c2e1d00 */
[----:B------:R-:W-:Y:S01]  /*0680*/  FSEL R13, R16, 1, P4 ;  /* 0x3f800000100d7808 */ /* 0x000fe20002000000 */
[----:B0-----:R-:W0:Y:S04]  /*0690*/  S2R R28, SR_TID.X ;  /* 0x00000000001c7919 */ /* 0x001e280000002100 */
[----:B------:R-:W-:-:S04]  /*06a0*/  @!P5 FMUL R13, R13, 16777216 ;  /* 0x4b8000000d0dd820 */ /* 0x000fc80000400000 */
[----:B------:R-:W-:Y:S01]  /*06b0*/  FMUL R13, R18, R13 ;  /* 0x0000000d120d7220 */ /* 0x000fe20000400000 */
[----:B------:R-:W-:-:S03]  /*06c0*/  FADD R19, R19, 9.9999997473787516356e-06 ;  /* 0x3727c5ac13137421 */ /* 0x000fc60000000000 */
[C---:B------:R-:W-:Y:S01]  /*06d0*/  FMUL R8, R13.reuse, R8 ;  /* 0x000000080d087220 */ /* 0x040fe20000400000 */
[----:B------:R-:W-:Y:S01]  /*06e0*/  FMUL R4, R13, R4 ;  /* 0x000000040d047220 */ /* 0x000fe20000400000 */
[----:B------:R-:W-:Y:S01]  /*06f0*/  FADD R10, -R14, R10 ;  /* 0x0000000a0e0a7221 */ /* 0x000fe20000000100 */
[----:B------:R-:W-:-:S03]  /*0700*/  FMUL R5, R9, R5 ;  /* 0x0000000509057220 */ /* 0x000fc60000400000 */
[----:B------:R-:W-:Y:S01]  /*0710*/  FMUL R13, R9, R10 ;  /* 0x0000000a090d7220 */ /* 0x000fe20000400000 */
[----:B------:R-:W-:Y:S01]  /*0720*/  UPRMT UR4, UR5, 0x654, UR4 ;  /* 0x0000065405047896 */ /* 0x000fe20008000004 */
[----:B------:R-:W-:-:S04]  /*0730*/  ISETP.GE.AND P0, PT, R3, 0x10, PT ;  /* 0x000000100300780c */ /* 0x000fc80003f06270 */
[----:B------:R-:W-:Y:S01]  /*0740*/  ISETP.LT.AND P3, PT, R17, 0x100, !P0 ;  /* 0x000001001100780c */ /* 0x000fe20004761270 */
[-CC-:B---3--:R-:W-:Y:S01]  /*0750*/  FFMA R4, R4, R20.reuse, R24.reuse ;  /* 0x0000001404047223 */ /* 0x188fe20000000018 */
[----:B------:R-:W-:Y:S02]  /*0760*/  FFMA R24, R8, R20, R24 ;  /* 0x0000001408187223 */ /* 0x000fe40000000018 */
[----:B------:R-:W2:Y:S01]  /*0770*/  MUFU.SQRT R8, R19 ;  /* 0x0000001300087308 */ /* 0x000ea20000002000 */
[----:B0-----:R-:W-:Y:S01]  /*0780*/  LOP3.LUT R20, R28, 0x10, RZ, 0xc0, !PT ;  /* 0x000000101c147812 */ /* 0x001fe200078ec0ff */
[-CC-:B------:R-:W-:Y:S01]  /*0790*/  FFMA R6, R6, R21.reuse, R25.reuse ;  /* 0x0000001506067223 */ /* 0x180fe20000000019 */
[----:B------:R-:W-:Y:S01]  /*07a0*/  FFMA R21, R12, R21, R25 ;  /* 0x000000150c157223 */ /* 0x000fe20000000019 */
[----:B------:R-:W-:Y:S01]  /*07b0*/  IMAD.SHL.U32 R12, R28, 0x40, RZ ;  /* 0x000000401c0c7824 */ /* 0x000fe200078e00ff */
[----:B------:R-:W-:-:S04]  /*07c0*/  LOP3.LUT R25, R20, 0x40, R28, 0xf8, !PT ;  /* 0x0000004014197812 */ /* 0x000fc800078ef81c */
[----:B------:R-:W-:Y:S02]  /*07d0*/  LOP3.LUT R25, R25, 0x20, R28, 0xf8, !PT ;  /* 0x0000002019197812 */ /* 0x000fe400078ef81c */
[----:B------:R-:W-:Y:S02]  /*07e0*/  LOP3.LUT R9, R12, 0x3c0, RZ, 0xc0, !PT ;  /* 0x000003c00c097812 */ /* 0x000fe400078ec0ff */
[C---:B--2---:R-:W-:Y:S02]  /*07f0*/  FSETP.GT.AND P4, PT, R8.reuse, 8.50705917302346158658e+37, PT ;  /* 0x7e8000000800780b */ /* 0x044fe40003f84000 */
[----:B------:R-:W-:Y:S02]  /*0800*/  FSETP.GEU.AND P5, PT, R8, 1.175494350822287508e-38, PT ;  /* 0x008000000800780b */ /* 0x000fe40003fae000 */
[----:B------:R-:W-:Y:S01]  /*0810*/  SHF.R.U32.HI R14, RZ, 0x4, R25 ;  /* 0x00000004ff0e7819 */ /* 0x000fe20000011619 */
[-CC-:B------:R-:W-:Y:S01]  /*0820*/  FFMA R5, R5, R22.reuse, R26.reuse ;  /* 0x0000001605057223 */ /* 0x180fe2000000001a */
[----:B------:R-:W-:Y:S01]  /*0830*/  LOP3.LUT R10, R9, 0x10, RZ, 0xfc, !PT ;  /* 0x00000010090a7812 */ /* 0x000fe200078efcff */
[----:B------:R-:W-:Y:S01]  /*0840*/  FFMA R22, R13, R22, R26 ;  /* 0x000000160d167223 */ /* 0x000fe2000000001a */
[----:B------:R-:W-:-:S02]  /*0850*/  LOP3.LUT R13, R9, 0x20, RZ, 0xfc, !PT ;  /* 0x00000020090d7812 */ /* 0x000fc400078efcff */
[----:B------:R-:W-:Y:S02]  /*0860*/  LOP3.LUT R19, R14, R9, RZ, 0xfc, !PT ;  /* 0x000000090e137212 */ /* 0x000fe400078efcff */
[----:B------:R-:W-:Y:S02]  /*0870*/  LEA.HI R14, R10, UR4, RZ, 0x1e ;  /* 0x000000040a0e7c11 */ /* 0x000fe4000f8ff0ff */
[----:B------:R-:W-:Y:S01]  /*0880*/  SHF.R.S32.HI R10, RZ, 0x1f, R17 ;  /* 0x0000001fff0a7819 */ /* 0x000fe20000011411 */
[----:B------:R-:W-:Y:S01]  /*0890*/  @P4 FMUL R8, R8, 0.25 ;  /* 0x3e80000008084820 */ /* 0x000fe20000400000 */
[----:B------:R-:W-:Y:S02]  /*08a0*/  LEA.HI R18, R13, UR4, RZ, 0x1e ;  /* 0x000000040d127c11 */ /* 0x000fe4000f8ff0ff */
[C---:B------:R-:W-:Y:S02]  /*08b0*/  LEA.HI R12, R9.reuse, UR4, RZ, 0x1e ;  /* 0x00000004090c7c11 */ /* 0x040fe4000f8ff0ff */
[----:B------:R-:W-:-:S02]  /*08c0*/  LOP3.LUT R9, R9, 0x30, RZ, 0xfc, !PT ;  /* 0x0000003009097812 */ /* 0x000fc400078efcff */
[----:B------:R-:W-:Y:S01]  /*08d0*/  LEA.HI R10, R10, R17, RZ, 0x6 ;  /* 0x000000110a0a7211 */ /* 0x000fe200078f30ff */
[C---:B------:R-:W-:Y:S02]  /*08e0*/  IMAD R13, R19.reuse, 0x4, R14 ;  /* 0x00000004130d7824 */ /* 0x040fe400078e020e */
[----:B------:R-:W-:Y:S01]  /*08f0*/  @!P5 FMUL R8, R8, 16777216 ;  /* 0x4b8000000808d820 */ /* 0x000fe20000400000 */
[----:B------:R-:W-:Y:S01]  /*0900*/  IMAD R14, R19, 0x4, R18 ;  /* 0x00000004130e7824 */ /* 0x000fe200078e0212 */
[C---:B------:R-:W-:Y:S02]  /*0910*/  LOP3.LUT R18, R10.reuse, 0xfffffc0, RZ, 0xc0, !PT ;  /* 0x0fffffc00a127812 */ /* 0x040fe400078ec0ff */
[----:B------:R-:W-:Y:S02]  /*0920*/  LEA.HI R26, R9, UR4, RZ, 0x1e ;  /* 0x00000004091a7c11 */ /* 0x000fe4000f8ff0ff */
[----:B------:R-:W0:Y:S01]  /*0930*/  MUFU.RCP R9, R8 ;  /* 0x0000000800097308 */ /* 0x000e220000001000 */
[----:B------:R-:W-:-:S02]  /*0940*/  IMAD.SHL.U32 R10, R10, 0x40, RZ ;  /* 0x000000400a0a7824 */ /* 0x000fc400078e00ff */
[C---:B------:R-:W-:Y:S01]  /*0950*/  IMAD.IADD R18, R17.reuse, 0x1, -R18 ;  /* 0x0000000111127824 */ /* 0x040fe200078e0a12 */
[----:B------:R-:W-:Y:S02]  /*0960*/  LOP3.LUT R17, R17, 0x20, RZ, 0xfc, !PT ;  /* 0x0000002011117812 */ /* 0x000fe400078efcff */
[----:B------:R-:W-:Y:S02]  /*0970*/  FSEL R16, R16, 1, P4 ;  /* 0x3f80000010107808 */ /* 0x000fe40002000000 */
[----:B------:R-:W-:Y:S02]  /*0980*/  LOP3.LUT R25, R10, 0xfffff000, RZ, 0xc0, !PT ;  /* 0xfffff0000a197812 */ /* 0x000fe400078ec0ff */
[----:B------:R-:W-:Y:S01]  /*0990*/  SHF.R.S32.HI R10, RZ, 0x1f, R17 ;  /* 0x0000001fff0a7819 */ /* 0x000fe20000011411 */
[----:B------:R-:W-:-:S03]  /*09a0*/  @!P5 FMUL R16, R16, 16777216 ;  /* 0x4b8000001010d820 */ /* 0x000fc60000400000 */
[----:B------:R-:W-:Y:S01]  /*09b0*/  LEA.HI R10, R10, R17, RZ, 0x6 ;  /* 0x000000110a0a7211 */ /* 0x000fe200078f30ff */
[----:B0-----:R-:W-:-:S03]  /*09c0*/  FMUL R9, R9, R16 ;  /* 0x0000001009097220 */ /* 0x001fc60000400000 */
[C---:B------:R-:W-:Y:S01]  /*09d0*/  LOP3.LUT R16, R10.reuse, 0xfffffc0, RZ, 0xc0, !PT ;  /* 0x0fffffc00a107812 */ /* 0x040fe200078ec0ff */
[----:B------:R-:W-:Y:S01]  /*09e0*/  IMAD.SHL.U32 R10, R10, 0x40, RZ ;  /* 0x000000400a0a7824 */ /* 0x000fe200078e00ff */
[----:B------:R-:W-:-:S03]  /*09f0*/  ISETP.LT.AND P0, PT, R17, 0x100, !P0 ;  /* 0x000001001100780c */ /* 0x000fc60004701270 */
[----:B------:R-:W-:Y:S01]  /*0a00*/  IMAD.IADD R16, R17, 0x1, -R16 ;  /* 0x0000000111107824 */ /* 0x000fe200078e0a10 */
[----:B------:R-:W-:Y:S01]  /*0a10*/  LOP3.LUT R17, R10, 0xfffff000, RZ, 0xc0, !PT ;  /* 0xfffff0000a117812 */ /* 0x000fe200078ec0ff */
[C---:B------:R-:W-:Y:S01]  /*0a20*/  FADD R8, -R15.reuse, R7 ;  /* 0x000000070f087221 */ /* 0x040fe20000000100 */
[----:B------:R-:W-:Y:S01]  /*0a30*/  FADD R10, -R15, R11 ;  /* 0x0000000b0f0a7221 */ /* 0x000fe20000000100 */
[----:B------:R-:W-:Y:S02]  /*0a40*/  IMAD R18, R18, 0x10, R25 ;  /* 0x0000001012127824 */ /* 0x000fe400078e0219 */
[----:B------:R-:W-:Y:S02]  /*0a50*/  IMAD R16, R16, 0x10, R17 ;  /* 0x0000001010107824 */ /* 0x000fe400078e0211 */
[----:B------:R-:W-:Y:S01]  /*0a60*/  FMUL R8, R9, R8 ;  /* 0x0000000809087220 */ /* 0x000fe20000400000 */
[----:B------:R-:W-:Y:S01]  /*0a70*/  VIADD R17, R3, 0xc00 ;  /* 0x00000c0003117836 */ /* 0x000fe20000000000 */
[----:B------:R-:W-:Y:S01]  /*0a80*/  FSETP.GEU.AND P5, PT, R4, RZ, PT ;  /* 0x000000ff0400720b */ /* 0x000fe20003fae000 */
[----:B------:R-:W-:Y:S01]  /*0a90*/  FMUL R10, R9, R10 ;  /* 0x0000000a090a7220 */ /* 0x000fe20000400000 */
[----:B------:R-:W-:Y:S01]  /*0aa0*/  FSETP.GEU.AND P4, PT, R6, RZ, PT ;  /* 0x000000ff0600720b */ /* 0x000fe20003f8e000 */
[----:B------:R-:W-:-:S02]  /*0ab0*/  IMAD.IADD R7, R17, 0x1, R18 ;  /* 0x0000000111077824 */ /* 0x000fc400078e0212 */
[-CC-:B------:R-:W-:Y:S01]  /*0ac0*/  FFMA R15, R8, R23.reuse, R27.reuse ;  /* 0x00000017080f7223 */ /* 0x180fe2000000001b */
[----:B------:R-:W-:Y:S01]  /*0ad0*/  FSEL R25, R4, RZ, P5 ;  /* 0x000000ff04197208 */ /* 0x000fe20002800000 */
[----:B------:R-:W-:Y:S01]  /*0ae0*/  FFMA R27, R10, R23, R27 ;  /* 0x000000170a1b7223 */ /* 0x000fe2000000001b */
[----:B------:R-:W-:Y:S02]  /*0af0*/  FSEL R4, R6, RZ, P4 ;  /* 0x000000ff06047208 */ /* 0x000fe40002000000 */
[----:B------:R-:W-:Y:S02]  /*0b00*/  CS2R R8, SRZ ;  /* 0x0000000000087805 */ /* 0x000fe4000001ff00 */
[----:B------:R-:W-:Y:S01]  /*0b10*/  CS2R R10, SRZ ;  /* 0x00000000000a7805 */ /* 0x000fe2000001ff00 */
[----:B-1----:R-:W-:-:S05]  /*0b20*/  IMAD.WIDE R6, R7, 0x4, R30 ;  /* 0x0000000407067825 */ /* 0x002fca00078e021e */
[----:B------:R0:W2:Y:S01]  /*0b30*/  @P3 LDG.E.EL.128 R8, desc[UR6][R6.64] ;  /* 0x0000000606083981 */ /* 0x0000a2000c2e1d00 */
[----:B------:R-:W-:Y:S01]  /*0b40*/  IMAD R12, R19, 0x4, R12 ;  /* 0x00000004130c7824 */ /* 0x000fe200078e020c */
[----:B------:R-:W-:Y:S01]  /*0b50*/  FSETP.GEU.AND P4, PT, R5, RZ, PT ;  /* 0x000000ff0500720b */ /* 0x000fe20003f8e000 */
[----:B------:R-:W-:-:S03]  /*0b60*/  IMAD.IADD R17, R17, 0x1, R16 ;  /* 0x0000000111117824 */ /* 0x000fc600078e0210 */
[----:B------:R-:W-:Y:S01]  /*0b70*/  STS [R12], R25 ;  /* 0x000000190c007388 */ /* 0x000fe20000000800 */
[----:B------:R-:W-:Y:S01]  /*0b80*/  FSEL R23, R5, RZ, P4 ;  /* 0x000000ff05177208 */ /* 0x000fe20002000000 */
[----:B------:R-:W-:Y:S02]  /*0b90*/  IMAD.WIDE R30, R17, 0x4, R30 ;  /* 0x00000004111e7825 */ /* 0x000fe400078e021e */
[----:B------:R1:W-:Y:S01]  /*0ba0*/  STS [R13+0x40], R4 ;  /* 0x000040040d007388 */ /* 0x0003e20000000800 */
[----:B0-----:R-:W-:Y:S02]  /*0bb0*/  CS2R R6, SRZ ;  /* 0x0000000000067805 */ /* 0x001fe4000001ff00 */
[----:B-1----:R-:W-:-:S06]  /*0bc0*/  CS2R R4, SRZ ;  /* 0x0000000000047805 */ /* 0x002fcc000001ff00 */
[----:B------:R0:W3:Y:S01]  /*0bd0*/  @P0 LDG.E.EL.128 R4, desc[UR6][R30.64] ;  /* 0x000000061e040981 */ /* 0x0000e2000c2e1d00 */
[----:B------:R-:W-:Y:S02]  /*0be0*/  FSETP.GEU.AND P5, PT, R15, RZ, PT ;  /* 0x000000ff0f00720b */ /* 0x000fe40003fae000 */
[----:B------:R-:W-:Y:S01]  /*0bf0*/  FSETP.GEU.AND P4, PT, R24, RZ, PT ;  /* 0x000000ff1800720b */ /* 0x000fe20003f8e000 */
[----:B------:R-:W-:Y:S01]  /*0c00*/  IMAD R19, R19, 0x4, R26 ;  /* 0x0000000413137824 */ /* 0x000fe200078e021a */
[----:B------:R1:W-:Y:S01]  /*0c10*/  STS [R14+0x80], R23 ;  /* 0x000080170e007388 */ /* 0x0003e20000000800 */
[----:B------:R-:W-:Y:S02]  /*0c20*/  LOP3.LUT R17, R28, 0x7c, RZ, 0xc0, !PT ;  /* 0x0000007c1c117812 */ /* 0x000fe400078ec0ff */
[----:B------:R-:W-:Y:S02]  /*0c30*/  FSEL R26, R15, RZ, P5 ;  /* 0x000000ff0f1a7208 */ /* 0x000fe40002800000 */
[----:B------:R-:W-:-:S02]  /*0c40*/  FSETP.GEU.AND P6, PT, R21, RZ, PT ;  /* 0x000000ff1500720b */ /* 0x000fc40003fce000 */
[----:B------:R-:W-:Y:S02]  /*0c50*/  FSEL R15, R24, RZ, P4 ;  /* 0x000000ff180f7208 */ /* 0x000fe40002000000 */
[----:B------:R-:W-:Y:S01]  /*0c60*/  FSETP.GEU.AND P5, PT, R22, RZ, PT ;  /* 0x000000ff1600720b */ /* 0x000fe20003fae000 */
[----:B-1----:R-:W-:Y:S01]  /*0c70*/  IMAD.SHL.U32 R23, R28, 0x4, RZ ;  /* 0x000000041c177824 */ /* 0x002fe200078e00ff */
[----:B------:R-:W-:Y:S01]  /*0c80*/  FSETP.GEU.AND P4, PT, R27, RZ, PT ;  /* 0x000000ff1b00720b */ /* 0x000fe20003f8e000 */
[----:B------:R-:W-:Y:S01]  /*0c90*/  VIADD R24, R17, UR4 ;  /* 0x0000000411187c36 */ /* 0x000fe20008000000 */
[----:B0-----:R-:W-:Y:S02]  /*0ca0*/  FSEL R30, R21, RZ, P6 ;  /* 0x000000ff151e7208 */ /* 0x001fe40003000000 */
[----:B------:R-:W-:Y:S02]  /*0cb0*/  LOP3.LUT R23, R23, 0x1fc, RZ, 0xc0, !PT ;  /* 0x000001fc17177812 */ /* 0x000fe400078ec0ff */
[----:B------:R-:W-:Y:S01]  /*0cc0*/  FSEL R17, R22, RZ, P5 ;  /* 0x000000ff16117208 */ /* 0x000fe20002800000 */
[----:B------:R0:W-:Y:S01]  /*0cd0*/  STS [R19+0xc0], R26 ;  /* 0x0000c01a13007388 */ /* 0x0001e20000000800 */
[----:B------:R-:W-:Y:S01]  /*0ce0*/  FSEL R22, R27, RZ, P4 ;  /* 0x000000ff1b167208 */ /* 0x000fe20002000000 */
[----:B------:R-:W-:-:S02]  /*0cf0*/  IMAD R29, R23, 0x4, R24 ;  /* 0x00000004171d7824 */ /* 0x000fc400078e0218 */
[----:B------:R-:W-:Y:S01]  /*0d00*/  STS [R12+0x20], R15 ;  /* 0x0000200f0c007388 */ /* 0x000fe20000000800 */
[----:B------:R-:W1:Y:S03]  /*0d10*/  LDC.64 R24, c[0x0][0x240] ;  /* 0x00009000ff187b82 */ /* 0x000e660000000a00 */
[----:B------:R-:W-:Y:S04]  /*0d20*/  STS [R13+0x60], R30 ;  /* 0x0000601e0d007388 */ /* 0x000fe80000000800 */
[----:B------:R4:W-:Y:S04]  /*0d30*/  STS [R14+0xa0], R17 ;  /* 0x0000a0110e007388 */ /* 0x0009e80000000800 */
[----:B------:R5:W-:Y:S01]  /*0d40*/  STS [R19+0xe0], R22 ;  /* 0x0000e01613007388 */ /* 0x000be20000000800 */
[----:B------:R-:W-:Y:S01]  /*0d50*/  LOP3.LUT R21, R23, 0x200, RZ, 0xfc, !PT ;  /* 0x0000020017157812 */ /* 0x000fe200078efcff */
[----:B------:R-:W-:Y:S03]  /*0d60*/  BAR.SYNC.DEFER_BLOCKING 0x0 ;  /* 0x0000000000007b1d */ /* 0x000fe60000010000 */
[----:B------:R-:W-:-:S04]  /*0d70*/  SHF.R.U32.HI R21, RZ, 0x2, R21 ;  /* 0x00000002ff157819 */ /* 0x000fc80000011615 */
[----:B0-----:R-:W-:Y:S01]  /*0d80*/  LOP3.LUT R26, R21, 0xfc, RZ, 0xc0, !PT ;  /* 0x000000fc151a7812 */ /* 0x001fe200078ec0ff */
[----:B------:R-:W-:-:S04]  /*0d90*/  IMAD.IADD R27, R3, 0x1, R18 ;  /* 0x00000001031b7824 */ /* 0x000fc800078e0212 */
[----:B------:R-:W-:Y:S02]  /*0da0*/  VIADD R26, R26, UR4 ;  /* 0x000000041a1a7c36 */ /* 0x000fe40008000000 */
[----:B----4-:R-:W-:Y:S02]  /*0db0*/  IMAD.IADD R17, R3, 0x1, R16 ;  /* 0x0000000103117824 */ /* 0x010fe400078e0210 */
[----:B------:R-:W-:Y:S02]  /*0dc0*/  IMAD R3, R23, 0x4, R26 ;  /* 0x0000000417037824 */ /* 0x000fe400078e021a */
[----:B-1----:R-:W-:-:S04]  /*0dd0*/  IMAD.WIDE R26, R27, 0x4, R24 ;  /* 0x000000041b1a7825 */ /* 0x002fc800078e0218 */
[----:B------:R-:W-:Y:S01]  /*0de0*/  IMAD.WIDE R24, R17, 0x4, R24 ;  /* 0x0000000411187825 */ /* 0x000fe200078e0218 */
[----:B------:R-:W-:Y:S04]  /*0df0*/  LDS R12, [R29] ;  /* 0x000000001d0c7984 */ /* 0x000fe80000000800 */
[----:B------:R-:W-:Y:S04]  /*0e00*/  LDS R13, [R29+0x4] ;  /* 0x000004001d0d7984 */ /* 0x000fe80000000800 */
[----:B------:R-:W-:Y:S04]  /*0e10*/  LDS R14, [R29+0x8] ;  /* 0x000008001d0e7984 */ /* 0x000fe80000000800 */
[----:B------:R0:W1:Y:S04]  /*0e20*/  LDS R15, [R29+0xc] ;  /* 0x00000c001d0f7984 */ /* 0x0000680000000800 */
[----:B------:R-:W-:Y:S04]  /*0e30*/  LDS R16, [R3+0x800] ;  /* 0x0008000003107984 */ /* 0x000fe80000000800 */
[----:B------:R-:W-:Y:S04]  /*0e40*/  LDS R17, [R3+0x804] ;  /* 0x0008040003117984 */ /* 0x000fe80000000800 */
[----:B------:R-:W-:Y:S04]  /*0e50*/  LDS R18, [R3+0x808] ;  /* 0x0008080003127984 */ /* 0x000fe80000000800 */
[----:B------:R-:W4:Y:S01]  /*0e60*/  LDS R19, [R3+0x80c] ;  /* 0x00080c0003137984 */ /* 0x000f220000000800 */
[----:B-----5:R-:W-:Y:S01]  /*0e70*/  IMAD.SHL.U32 R22, R28, 0x100, RZ ;  /* 0x000001001c167824 */ /* 0x020fe200078e00ff */
[----:B0-----:R-:W-:-:S02]  /*0e80*/  SHF.R.U32.HI R29, RZ, 0x2, R28 ;  /* 0x00000002ff1d7819 */ /* 0x001fc4000001161c */
[----:B------:R-:W-:Y:S02]  /*0e90*/  SHF.R.U32.HI R30, RZ, 0x2, R20 ;  /* 0x00000002ff1e7819 */ /* 0x000fe40000011614 */
[----:B------:R-:W-:Y:S02]  /*0ea0*/  SGXT.U32 R29, R29, 0x2 ;  /* 0x000000021d1d781a */ /* 0x000fe40000000000 */
[----:B------:R-:W-:-:S04]  /*0eb0*/  LOP3.LUT R20, R22, 0x300, RZ, 0xc0, !PT ;  /* 0x0000030016147812 */ /* 0x000fc800078ec0ff */
[----:B------:R-:W-:Y:S01]  /*0ec0*/  LOP3.LUT R22, R30, R20, R29, 0xfe, !PT ;  /* 0x000000141e167212 */ /* 0x000fe200078efe1d */
[----:B-1----:R0:W-:Y:S04]  /*0ed0*/  @P3 STG.E.128 desc[UR6][R26.64], R12 ;  /* 0x0000000c1a003986 */ /* 0x0021e8000c101d06 */
[----:B----4-:R-:W-:Y:S01]  /*0ee0*/  @P0 STG.E.128 desc[UR6][R24.64], R16 ;  /* 0x0000001018000986 */ /* 0x010fe2000c101d06 */
[----:B0-----:R-:W-:-:S04]  /*0ef0*/  LOP3.LUT R26, R28, 0x40, RZ, 0xc0, !PT ;  /* 0x000000401c1a7812 */ /* 0x001fc800078ec0ff */
[----:B------:R-:W-:Y:S02]  /*0f00*/  SHF.R.U32.HI R3, RZ, 0x2, R26 ;  /* 0x00000002ff037819 */ /* 0x000fe4000001161a */
[----:B------:R-:W-:-:S04]  /*0f10*/  LOP3.LUT R26, R20, 0xc0, RZ, 0xfc, !PT ;  /* 0x000000c0141a7812 */ /* 0x000fc800078efcff */
[----:B------:R-:W-:Y:S02]  /*0f20*/  LEA.HI R26, R26, UR4, RZ, 0x1e ;  /* 0x000000041a1a7c11 */ /* 0x000fe4000f8ff0ff */
[----:B------:R-:W-:Y:S01]  /*0f30*/  LOP3.LUT R21, R21, 0xf0, RZ, 0xc0, !PT ;  /* 0x000000f015157812 */ /* 0x000fe200078ec0ff */
[----:B--2---:R-:W-:Y:S01]  /*0f40*/  FADD R8, R12, R8 ;  /* 0x000000080c087221 */ /* 0x004fe20000000000 */
[----:B------:R-:W-:Y:S01]  /*0f50*/  LOP3.LUT R12, R28, 0x20, RZ, 0xc0, !PT ;  /* 0x000000201c0c7812 */ /* 0x000fe200078ec0ff */
[----:B------:R-:W-:Y:S01]  /*0f60*/  FADD R9, R13, R9 ;  /* 0x000000090d097221 */ /* 0x000fe20000000000 */
[C---:B------:R-:W-:Y:S02]  /*0f70*/  LOP3.LUT R13, R20.reuse, 0x80, RZ, 0xfc, !PT ;  /* 0x00000080140d7812 */ /* 0x040fe400078efcff */
[----:B------:R-:W-:Y:S02]  /*0f80*/  SHF.R.U32.HI R27, RZ, 0x2, R12 ;  /* 0x00000002ff1b7819 */ /* 0x000fe4000001160c */
[----:B------:R-:W-:-:S02]  /*0f90*/  LOP3.LUT R12, R20, 0x40, RZ, 0xfc, !PT ;  /* 0x00000040140c7812 */ /* 0x000fc400078efcff */
[----:B------:R-:W-:Y:S02]  /*0fa0*/  LOP3.LUT R3, R3, R22, R27, 0xfe, !PT ;  /* 0x0000001603037212 */ /* 0x000fe400078efe1b */
[----:B------:R-:W-:Y:S02]  /*0fb0*/  LEA.HI R20, R20, UR4, RZ, 0x1e ;  /* 0x0000000414147c11 */ /* 0x000fe4000f8ff0ff */
[----:B------:R-:W-:Y:S02]  /*0fc0*/  LEA.HI R12, R12, UR4, RZ, 0x1e ;  /* 0x000000040c0c7c11 */ /* 0x000fe4000f8ff0ff */
[----:B------:R-:W-:Y:S01]  /*0fd0*/  LEA.HI R22, R13, UR4, RZ, 0x1e ;  /* 0x000000040d167c11 */ /* 0x000fe2000f8ff0ff */
[C---:B------:R-:W-:Y:S01]  /*0fe0*/  IMAD R13, R3.reuse, 0x4, R20 ;  /* 0x00000004030d7824 */ /* 0x040fe200078e0214 */
[----:B------:R-:W-:Y:S01]  /*0ff0*/  BAR.SYNC.DEFER_BLOCKING 0x0 ;  /* 0x0000000000007b1d */ /* 0x000fe20000010000 */
[C---:B------:R-:W-:Y:S02]  /*1000*/  IMAD R12, R3.reuse, 0x4, R12 ;  /* 0x00000004030c7824 */ /* 0x040fe400078e020c */
[----:B------:R-:W-:Y:S01]  /*1010*/  FADD R27, R14, R10 ;  /* 0x0000000a0e1b7221 */ /* 0x000fe20000000000 */
[----:B------:R-:W-:-:S02]  /*1020*/  IMAD R20, R3, 0x4, R22 ;  /* 0x0000000403147824 */ /* 0x000fc400078e0216 */
[----:B------:R-:W-:Y:S01]  /*1030*/  FADD R22, R15, R11 ;  /* 0x0000000b0f167221 */ /* 0x000fe20000000000 */
[----:B------:R-:W-:Y:S02]  /*1040*/  IMAD R3, R3, 0x4, R26 ;  /* 0x0000000403037824 */ /* 0x000fe400078e021a */
[----:B---3--:R-:W-:Y:S01]  /*1050*/  FADD R29, R18, R6 ;  /* 0x00000006121d7221 */ /* 0x008fe20000000000 */
[----:B------:R-:W-:Y:S01]  /*1060*/  FADD R26, R16, R4 ;  /* 0x00000004101a7221 */ /* 0x000fe20000000000 */
[----:B------:R-:W-:Y:S01]  /*1070*/  FADD R15, R17, R5 ;  /* 0x00000005110f7221 */ /* 0x000fe20000000000 */
[----:B------:R-:W-:Y:S01]  /*1080*/  FADD R30, R19, R7 ;  /* 0x00000007131e7221 */ /* 0x000fe20000000000 */
[----:B------:R-:W-:Y:S01]  /*1090*/  LOP3.LUT R28, R28, 0x70, RZ, 0xc0, !PT ;  /* 0x000000701c1c7812 */ /* 0x000fe200078ec0ff */
[----:B------:R-:W0:Y:S01]  /*10a0*/  LDC.64 R10, c[0x0][0x248] ;  /* 0x00009200ff0a7b82 */ /* 0x000e220000000a00 */
[----:B------:R-:W-:Y:S04]  /*10b0*/  STS [R13], R8 ;  /* 0x000000080d007388 */ /* 0x000fe80000000800 */
[----:B------:R0:W-:Y:S04]  /*10c0*/  STS [R12+0x100], R9 ;  /* 0x000100090c007388 */ /* 0x0001e80000000800 */
[----:B------:R-:W-:Y:S04]  /*10d0*/  STS [R20+0x200], R27 ;  /* 0x0002001b14007388 */ /* 0x000fe80000000800 */
[----:B------:R-:W-:Y:S04]  /*10e0*/  STS [R3+0x300], R22 ;  /* 0x0003001603007388 */ /* 0x000fe80000000800 */
[----:B------:R-:W-:Y:S04]  /*10f0*/  STS [R13+0x80], R26 ;  /* 0x0000801a0d007388 */ /* 0x000fe80000000800 */
[----:B------:R-:W-:Y:S04]  /*1100*/  STS [R12+0x180], R15 ;  /* 0x0001800f0c007388 */ /* 0x000fe80000000800 */
[----:B------:R-:W-:Y:S04]  /*1110*/  STS [R20+0x280], R29 ;  /* 0x0002801d14007388 */ /* 0x000fe80000000800 */
[----:B------:R-:W-:Y:S01]  /*1120*/  STS [R3+0x380], R30 ;  /* 0x0003801e03007388 */ /* 0x000fe20000000800 */
[----:B------:R-:W-:-:S04]  /*1130*/  VIADD R28, R28, UR4 ;  /* 0x000000041c1c7c36 */ /* 0x000fc80008000000 */
[----:B------:R-:W-:Y:S01]  /*1140*/  IMAD R4, R23, 0x4, R28 ;  /* 0x0000000417047824 */ /* 0x000fe200078e021c */
[----:B------:R-:W-:Y:S06]  /*1150*/  BAR.SYNC.DEFER_BLOCKING 0x0 ;  /* 0x0000000000007b1d */ /* 0x000fec0000010000 */
[----:B------:R-:W1:Y:S01]  /*1160*/  LDS.128 R4, [R4] ;  /* 0x0000000004047984 */ /* 0x000e620000000c00 */
[----:B0-----:R-:W-:-:S04]  /*1170*/  IMAD.WIDE R8, R2, 0x4, R10 ;  /* 0x0000000402087825 */ /* 0x001fc800078e020a */
[----:B------:R-:W-:-:S04]  /*1180*/  VIADD R14, R21, UR4 ;  /* 0x00000004150e7c36 */ /* 0x000fc80008000000 */
[----:B------:R-:W-:Y:S01]  /*1190*/  IMAD R14, R23, 0x4, R14 ;  /* 0x00000004170e7824 */ /* 0x000fe200078e020e */
[----:B-1----:R0:W-:Y:S02]  /*11a0*/  @P2 STG.E.128 desc[UR6][R8.64], R4 ;  /* 0x0000000408002986 */ /* 0x0021e4000c101d06 */
[----:B0-----:R-:W-:Y:S05]  /*11b0*/  @!P1 EXIT ;  /* 0x000000000000994d */ /* 0x001fea0003800000 */
[----:B------:R-:W0:Y:S01]  /*11c0*/  LDS.128 R12, [R14+0x800] ;  /* 0x000800000e0c7984 */ /* 0x000e220000000c00 */
[----:B------:R-:W-:-:S05]  /*11d0*/  IMAD.WIDE R2, R0, 0x4, R10 ;  /* 0x0000000400027825 */ /* 0x000fca00078e020a */
[----:B0-----:R-:W-:Y:S01]  /*11e0*/  STG.E.128 desc[UR6][R2.64], R12 ;  /* 0x0000000c02007986 */ /* 0x001fe2000c101d06 */
[----:B------:R-:W-:Y:S05]  /*11f0*/  EXIT ;  /* 0x000000000000794d */ /* 0x000fea0003800000 */
.L_x_0:
[----:B------:R-:W-:-:S00]  /*1200*/  BRA `(.L_x_0) ;  /* 0xfffffffc00fc7947 */ /* 0x000fc0000383ffff */
[----:B------:R-:W-:-:S00]  /*1210*/  NOP ;  /* 0x0000000000007918 */ /* 0x000fc00000000000 */
        /* <DEDUP_REMOVED lines=14> */
.L_x_1:


//--------------------- .nv.global.init           --------------------------
	.section	.nv.global.init,"aw",@progbits
.nv.global.init:
	.type		_$_str,@object
	.size		_$_str,(_$_str_$_2 - _$_str)
_$_str:
        /*0000*/ 	.byte	0x5f, 0x5f, 0x43, 0x55, 0x44, 0x41, 0x5f, 0x46, 0x54, 0x5a, 0x00
	.type		_$_str_$_2,@object
	.size		_$_str_$_2,(.L_1 - _$_str_$_2)
_$_str_$_2:
        /*000b*/ 	.byte	0x5f, 0x5f, 0x43, 0x55, 0x44, 0x41, 0x5f, 0x50, 0x52, 0x45, 0x43, 0x5f, 0x53, 0x51, 0x52, 0x54
        /*001b*/ 	.byte	0x00
.L_1:


//--------------------- .nv.shared.triton_poi_fused__native_batch_norm_legit_no_training_add_relu_29 --------------------------
	.section	.nv.shared.triton_poi_fused__native_batch_norm_legit_no_training_add_relu_29,"aw",@nobits
	.sectionflags	@""
	.align	16
	.zero		1024


//--------------------- .nv.constant0.triton_poi_fused__native_batch_norm_legit_no_training_add_relu_29 --------------------------
	.section	.nv.constant0.triton_poi_fused__native_batch_norm_legit_no_training_add_relu_29,"a",@progbits
	.sectionflags	@""
	.align	4
.nv.constant0.triton_poi_fused__native_batch_norm_legit_no_training_add_relu_29:
	.zero		600
